//
// Generated by NVIDIA NVVM Compiler
//
// Compiler Build ID: CL-36424714
// Cuda compilation tools, release 13.0, V13.0.88
// Based on NVVM 20.0.0
//

.version 9.0
.target sm_100
.address_size 64

	// .globl	_Z10initializePiS_ii

.visible .entry _Z10initializePiS_ii(
	.param .u64 .ptr .align 1 _Z10initializePiS_ii_param_0,
	.param .u64 .ptr .align 1 _Z10initializePiS_ii_param_1,
	.param .u32 _Z10initializePiS_ii_param_2,
	.param .u32 _Z10initializePiS_ii_param_3
)
{
	.reg .pred 	%p<3>;
	.reg .b32 	%r<9>;
	.reg .b64 	%rd<8>;

	ld.param.u64 	%rd1, [_Z10initializePiS_ii_param_0];
	ld.param.u64 	%rd2, [_Z10initializePiS_ii_param_1];
	ld.param.u32 	%r3, [_Z10initializePiS_ii_param_2];
	ld.param.u32 	%r2, [_Z10initializePiS_ii_param_3];
	mov.u32 	%r4, %tid.x;
	mov.u32 	%r5, %ctaid.x;
	mov.u32 	%r6, %ntid.x;
	mad.lo.s32 	%r1, %r5, %r6, %r4;
	setp.ge.s32 	%p1, %r1, %r3;
	@%p1 bra 	$L__BB0_2;
	cvta.to.global.u64 	%rd3, %rd1;
	cvta.to.global.u64 	%rd4, %rd2;
	setp.eq.s32 	%p2, %r1, %r2;
	selp.b32 	%r7, 0, 99999, %p2;
	mul.wide.s32 	%rd5, %r1, 4;
	add.s64 	%rd6, %rd3, %rd5;
	st.global.u32 	[%rd6], %r7;
	add.s64 	%rd7, %rd4, %rd5;
	mov.b32 	%r8, 0;
	st.global.u32 	[%rd7], %r8;
$L__BB0_2:
	ret;

}
	// .globl	_Z5relaxP4EdgePiS1_i
.visible .entry _Z5relaxP4EdgePiS1_i(
	.param .u64 .ptr .align 1 _Z5relaxP4EdgePiS1_i_param_0,
	.param .u64 .ptr .align 1 _Z5relaxP4EdgePiS1_i_param_1,
	.param .u64 .ptr .align 1 _Z5relaxP4EdgePiS1_i_param_2,
	.param .u32 _Z5relaxP4EdgePiS1_i_param_3
)
{
	.reg .pred 	%p<4>;
	.reg .b32 	%r<12>;
	.reg .b64 	%rd<15>;

	ld.param.u64 	%rd4, [_Z5relaxP4EdgePiS1_i_param_0];
	ld.param.u64 	%rd6, [_Z5relaxP4EdgePiS1_i_param_1];
	ld.param.u64 	%rd5, [_Z5relaxP4EdgePiS1_i_param_2];
	ld.param.u32 	%r6, [_Z5relaxP4EdgePiS1_i_param_3];
	cvta.to.global.u64 	%rd1, %rd6;
	mov.u32 	%r7, %tid.x;
	mov.u32 	%r8, %ctaid.x;
	mov.u32 	%r9, %ntid.x;
	mad.lo.s32 	%r1, %r8, %r9, %r7;
	setp.ge.s32 	%p1, %r1, %r6;
	@%p1 bra 	$L__BB1_4;
	cvta.to.global.u64 	%rd7, %rd4;
	mul.wide.s32 	%rd8, %r1, 12;
	add.s64 	%rd2, %rd7, %rd8;
	ld.global.u32 	%r2, [%rd2];
	mul.wide.s32 	%rd9, %r2, 4;
	add.s64 	%rd10, %rd1, %rd9;
	ld.global.u32 	%r3, [%rd10];
	setp.eq.s32 	%p2, %r3, 99999;
	@%p2 bra 	$L__BB1_4;
	ld.global.u32 	%r10, [%rd2+8];
	ld.global.u32 	%r4, [%rd2+4];
	mul.wide.s32 	%rd11, %r4, 4;
	add.s64 	%rd3, %rd1, %rd11;
	ld.global.u32 	%r11, [%rd3];
	add.s32 	%r5, %r3, %r10;
	setp.le.s32 	%p3, %r11, %r5;
	@%p3 bra 	$L__BB1_4;
	st.global.u32 	[%rd3], %r5;
	cvta.to.global.u64 	%rd12, %rd5;
	add.s64 	%rd14, %rd12, %rd11;
	st.global.u32 	[%rd14], %r2;
$L__BB1_4:
	ret;

}


// ===== COMPILED SASS (sm_100) =====

	.target	sm_100

	.elftype	@"ET_EXEC"


//--------------------- .note.nv.tkinfo           --------------------------
	.section	.note.nv.tkinfo,"",@"SHT_NOTE"
	.sectionflags	@"SHF_NOTE_NV_TKINFO"
	.tkinfo
        /*0018*/ 	.word	0x00000002
        /*0030*/ 	.string	""
        /*0030*/ 	.string	"ptxas"
        /*0030*/ 	.string	"Cuda compilation tools, release 13.0, V13.0.88"
        /*0030*/ 	.string	"Build cuda_13.0.r13.0/compiler.36424714_0"
        /*0030*/ 	.string	"-arch sm_100 -m 64 "



//--------------------- .note.nv.cuinfo           --------------------------
	.section	.note.nv.cuinfo,"",@"SHT_NOTE"
	.sectionflags	@"SHF_NOTE_NV_CUINFO"
        /*0018*/ 	.short	0x0002
        /*001a*/ 	.short	0x0064
        /*001c*/ 	.short	0x0082
	.zero		2


//--------------------- .nv.info                  --------------------------
	.section	.nv.info,"",@"SHT_CUDA_INFO"
	.align	4


	//----- nvinfo : EIATTR_REGCOUNT
	.align		4
        /*0000*/ 	.byte	0x04, 0x2f
        /*0002*/ 	.short	(.L_1 - .L_0)
	.align		4
.L_0:
        /*0004*/ 	.word	index@(_Z10initializePiS_ii)
        /*0008*/ 	.word	0x0000000c


	//----- nvinfo : EIATTR_FRAME_SIZE
	.align		4
.L_1:
        /*000c*/ 	.byte	0x04, 0x11
        /*000e*/ 	.short	(.L_3 - .L_2)
	.align		4
.L_2:
        /*0010*/ 	.word	index@(_Z10initializePiS_ii)
        /*0014*/ 	.word	0x00000000


	//----- nvinfo : EIATTR_REGCOUNT
	.align		4
.L_3:
        /*0018*/ 	.byte	0x04, 0x2f
        /*001a*/ 	.short	(.L_5 - .L_4)
	.align		4
.L_4:
        /*001c*/ 	.word	index@(_Z5relaxP4EdgePiS1_i)
        /*0020*/ 	.word	0x0000000e


	//----- nvinfo : EIATTR_FRAME_SIZE
	.align		4
.L_5:
        /*0024*/ 	.byte	0x04, 0x11
        /*0026*/ 	.short	(.L_7 - .L_6)
	.align		4
.L_6:
        /*0028*/ 	.word	index@(_Z5relaxP4EdgePiS1_i)
        /*002c*/ 	.word	0x00000000


	//----- nvinfo : EIATTR_MIN_STACK_SIZE
	.align		4
.L_7:
        /*0030*/ 	.byte	0x04, 0x12
        /*0032*/ 	.short	(.L_9 - .L_8)
	.align		4
.L_8:
        /*0034*/ 	.word	index@(_Z5relaxP4EdgePiS1_i)
        /*0038*/ 	.word	0x00000000


	//----- nvinfo : EIATTR_MIN_STACK_SIZE
	.align		4
.L_9:
        /*003c*/ 	.byte	0x04, 0x12
        /*003e*/ 	.short	(.L_11 - .L_10)
	.align		4
.L_10:
        /*0040*/ 	.word	index@(_Z10initializePiS_ii)
        /*0044*/ 	.word	0x00000000
.L_11:


//--------------------- .nv.compat                --------------------------
	.section	.nv.compat,"",@"SHT_CUDA_COMPAT_INFO"
	.align	4
        /*0000*/ 	.byte	0x02, 0x09, 0x00, 0x00, 0x02, 0x02, 0x01, 0x00, 0x02, 0x05, 0x05, 0x00, 0x03, 0x07, 0x01, 0x01
        /*0010*/ 	.byte	0x02, 0x03, 0x00, 0x00, 0x02, 0x06, 0x01, 0x00, 0x04, 0x0b, 0x08, 0x00, 0x09, 0x00, 0x00, 0x00
        /*0020*/ 	.byte	0x00, 0x00, 0x00, 0x00


//--------------------- .nv.info._Z5relaxP4EdgePiS1_i --------------------------
	.section	.nv.info._Z5relaxP4EdgePiS1_i,"",@"SHT_CUDA_INFO"
	.sectionflags	@""
	.align	4


	//----- nvinfo : EIATTR_CUDA_API_VERSION
	.align		4
        /*0000*/ 	.byte	0x04, 0x37
        /*0002*/ 	.short	(.L_13 - .L_12)
.L_12:
        /*0004*/ 	.word	0x00000082


	//----- nvinfo : EIATTR_KPARAM_INFO
	.align		4
.L_13:
        /*0008*/ 	.byte	0x04, 0x17
        /*000a*/ 	.short	(.L_15 - .L_14)
.L_14:
        /*000c*/ 	.word	0x00000000
        /*0010*/ 	.short	0x0003
        /*0012*/ 	.short	0x0018
        /*0014*/ 	.byte	0x00, 0xf0, 0x11, 0x00


	//----- nvinfo : EIATTR_KPARAM_INFO
	.align		4
.L_15:
        /*0018*/ 	.byte	0x04, 0x17
        /*001a*/ 	.short	(.L_17 - .L_16)
.L_16:
        /*001c*/ 	.word	0x00000000
        /*0020*/ 	.short	0x0002
        /*0022*/ 	.short	0x0010
        /*0024*/ 	.byte	0x00, 0xf5, 0x21, 0x00


	//----- nvinfo : EIATTR_KPARAM_INFO
	.align		4
.L_17:
        /*0028*/ 	.byte	0x04, 0x17
        /*002a*/ 	.short	(.L_19 - .L_18)
.L_18:
        /*002c*/ 	.word	0x00000000
        /*0030*/ 	.short	0x0001
        /*0032*/ 	.short	0x0008
        /*0034*/ 	.byte	0x00, 0xf5, 0x21, 0x00


	//----- nvinfo : EIATTR_KPARAM_INFO
	.align		4
.L_19:
        /*0038*/ 	.byte	0x04, 0x17
        /*003a*/ 	.short	(.L_21 - .L_20)
.L_20:
        /*003c*/ 	.word	0x00000000
        /*0040*/ 	.short	0x0000
        /*0042*/ 	.short	0x0000
        /*0044*/ 	.byte	0x00, 0xf5, 0x21, 0x00


	//----- nvinfo : EIATTR_SPARSE_MMA_MASK
	.align		4
.L_21:
        /*0048*/ 	.byte	0x03, 0x50
        /*004a*/ 	.short	0x0000


	//----- nvinfo : EIATTR_MAXREG_COUNT
	.align		4
        /*004c*/ 	.byte	0x03, 0x1b
        /*004e*/ 	.short	0x00ff


	//----- nvinfo : EIATTR_MERCURY_ISA_VERSION
	.align		4
        /*0050*/ 	.byte	0x03, 0x5f
        /*0052*/ 	.short	0x0101


	//----- nvinfo : EIATTR_VRC_CTA_INIT_COUNT
	.align		4
        /*0054*/ 	.byte	0x02, 0x4a
	.zero		1
	.zero		1


	//----- nvinfo : EIATTR_EXIT_INSTR_OFFSETS
	.align		4
        /*0058*/ 	.byte	0x04, 0x1c
        /*005a*/ 	.short	(.L_23 - .L_22)


	//   ....[0]....
.L_22:
        /*005c*/ 	.word	0x00000070


	//   ....[1]....
        /*0060*/ 	.word	0x00000100


	//   ....[2]....
        /*0064*/ 	.word	0x00000170


	//   ....[3]....
        /*0068*/ 	.word	0x000001c0


	//----- nvinfo : EIATTR_CBANK_PARAM_SIZE
	.align		4
.L_23:
        /*006c*/ 	.byte	0x03, 0x19
        /*006e*/ 	.short	0x001c


	//----- nvinfo : EIATTR_PARAM_CBANK
	.align		4
        /*0070*/ 	.byte	0x04, 0x0a
        /*0072*/ 	.short	(.L_25 - .L_24)
	.align		4
.L_24:
        /*0074*/ 	.word	index@(.nv.constant0._Z5relaxP4EdgePiS1_i)
        /*0078*/ 	.short	0x0380
        /*007a*/ 	.short	0x001c


	//----- nvinfo : EIATTR_SW_WAR
	.align		4
.L_25:
        /*007c*/ 	.byte	0x04, 0x36
        /*007e*/ 	.short	(.L_27 - .L_26)
.L_26:
        /*0080*/ 	.word	0x00000008
.L_27:


//--------------------- .nv.info._Z10initializePiS_ii --------------------------
	.section	.nv.info._Z10initializePiS_ii,"",@"SHT_CUDA_INFO"
	.sectionflags	@""
	.align	4


	//----- nvinfo : EIATTR_CUDA_API_VERSION
	.align		4
        /*0000*/ 	.byte	0x04, 0x37
        /*0002*/ 	.short	(.L_29 - .L_28)
.L_28:
        /*0004*/ 	.word	0x00000082


	//----- nvinfo : EIATTR_KPARAM_INFO
	.align		4
.L_29:
        /*0008*/ 	.byte	0x04, 0x17
        /*000a*/ 	.short	(.L_31 - .L_30)
.L_30:
        /*000c*/ 	.word	0x00000000
        /*0010*/ 	.short	0x0003
        /*0012*/ 	.short	0x0014
        /*0014*/ 	.byte	0x00, 0xf0, 0x11, 0x00


	//----- nvinfo : EIATTR_KPARAM_INFO
	.align		4
.L_31:
        /*0018*/ 	.byte	0x04, 0x17
        /*001a*/ 	.short	(.L_33 - .L_32)
.L_32:
        /*001c*/ 	.word	0x00000000
        /*0020*/ 	.short	0x0002
        /*0022*/ 	.short	0x0010
        /*0024*/ 	.byte	0x00, 0xf0, 0x11, 0x00


	//----- nvinfo : EIATTR_KPARAM_INFO
	.align		4
.L_33:
        /*0028*/ 	.byte	0x04, 0x17
        /*002a*/ 	.short	(.L_35 - .L_34)
.L_34:
        /*002c*/ 	.word	0x00000000
        /*0030*/ 	.short	0x0001
        /*0032*/ 	.short	0x0008
        /*0034*/ 	.byte	0x00, 0xf5, 0x21, 0x00


	//----- nvinfo : EIATTR_KPARAM_INFO
	.align		4
.L_35:
        /*0038*/ 	.byte	0x04, 0x17
        /*003a*/ 	.short	(.L_37 - .L_36)
.L_36:
        /*003c*/ 	.word	0x00000000
        /*0040*/ 	.short	0x0000
        /*0042*/ 	.short	0x0000
        /*0044*/ 	.byte	0x00, 0xf5, 0x21, 0x00


	//----- nvinfo : EIATTR_SPARSE_MMA_MASK
	.align		4
.L_37:
        /*0048*/ 	.byte	0x03, 0x50
        /*004a*/ 	.short	0x0000


	//----- nvinfo : EIATTR_MAXREG_COUNT
	.align		4
        /*004c*/ 	.byte	0x03, 0x1b
        /*004e*/ 	.short	0x00ff


	//----- nvinfo : EIATTR_MERCURY_ISA_VERSION
	.align		4
        /*0050*/ 	.byte	0x03, 0x5f
        /*0052*/ 	.short	0x0101


	//----- nvinfo : EIATTR_VRC_CTA_INIT_COUNT
	.align		4
        /*0054*/ 	.byte	0x02, 0x4a
	.zero		1
	.zero		1


	//----- nvinfo : EIATTR_EXIT_INSTR_OFFSETS
	.align		4
        /*0058*/ 	.byte	0x04, 0x1c
        /*005a*/ 	.short	(.L_39 - .L_38)


	//   ....[0]....
.L_38:
        /*005c*/ 	.word	0x00000070


	//   ....[1]....
        /*0060*/ 	.word	0x00000120


	//----- nvinfo : EIATTR_CBANK_PARAM_SIZE
	.align		4
.L_39:
        /*0064*/ 	.byte	0x03, 0x19
        /*0066*/ 	.short	0x0018


	//----- nvinfo : EIATTR_PARAM_CBANK
	.align		4
        /*0068*/ 	.byte	0x04, 0x0a
        /*006a*/ 	.short	(.L_41 - .L_40)
	.align		4
.L_40:
        /*006c*/ 	.word	index@(.nv.constant0._Z10initializePiS_ii)
        /*0070*/ 	.short	0x0380
        /*0072*/ 	.short	0x0018


	//----- nvinfo : EIATTR_SW_WAR
	.align		4
.L_41:
        /*0074*/ 	.byte	0x04, 0x36
        /*0076*/ 	.short	(.L_43 - .L_42)
.L_42:
        /*0078*/ 	.word	0x00000008
.L_43:


//--------------------- .nv.callgraph             --------------------------
	.section	.nv.callgraph,"",@"SHT_CUDA_CALLGRAPH"
	.align	4
	.sectionentsize	8
	.align		4
        /*0000*/ 	.word	0x00000000
	.align		4
        /*0004*/ 	.word	0xffffffff
	.align		4
        /*0008*/ 	.word	0x00000000
	.align		4
        /*000c*/ 	.word	0xfffffffe
	.align		4
        /*0010*/ 	.word	0x00000000
	.align		4
        /*0014*/ 	.word	0xfffffffd
	.align		4
        /*0018*/ 	.word	0x00000000
	.align		4
        /*001c*/ 	.word	0xfffffffc


//--------------------- .text._Z5relaxP4EdgePiS1_i --------------------------
	.section	.text._Z5relaxP4EdgePiS1_i,"ax",@progbits
	.align	128
        .global         _Z5relaxP4EdgePiS1_i
        .type           _Z5relaxP4EdgePiS1_i,@function
        .size           _Z5relaxP4EdgePiS1_i,(.L_x_2 - _Z5relaxP4EdgePiS1_i)
        .other          _Z5relaxP4EdgePiS1_i,@"STO_CUDA_ENTRY STV_DEFAULT"
_Z5relaxP4EdgePiS1_i:
.text._Z5relaxP4EdgePiS1_i:
[----:B------:R-:W-:Y:S01]  /*0000*/  LDC R1, c[0x0][0x37c] ;  /* 0x0000df00ff017b82 */ /* 0x000fe20000000800 */
[----:B------:R-:W0:Y:S07]  /*0010*/  S2R R5, SR_TID.X ;  /* 0x0000000000057919 */ /* 0x000e2e0000002100 */
[----:B------:R-:W0:Y:S01]  /*0020*/  S2UR UR4, SR_CTAID.X ;  /* 0x00000000000479c3 */ /* 0x000e220000002500 */
[----:B------:R-:W1:Y:S07]  /*0030*/  LDCU UR5, c[0x0][0x398] ;  /* 0x00007300ff0577ac */ /* 0x000e6e0008000800 */
[----:B------:R-:W0:Y:S02]  /*0040*/  LDC R0, c[0x0][0x360] ;  /* 0x0000d800ff007b82 */ /* 0x000e240000000800 */
[----:B0-----:R-:W-:-:S05]  /*0050*/  IMAD R5, R0, UR4, R5 ;  /* 0x0000000400057c24 */ /* 0x001fca000f8e0205 */
[----:B-1----:R-:W-:-:S13]  /*0060*/  ISETP.GE.AND P0, PT, R5, UR5, PT ;  /* 0x0000000505007c0c */ /* 0x002fda000bf06270 */
[----:B------:R-:W-:Y:S05]  /*0070*/  @P0 EXIT ;  /* 0x000000000000094d */ /* 0x000fea0003800000 */
[----:B------:R-:W0:Y:S01]  /*0080*/  LDC.64 R2, c[0x0][0x380] ;  /* 0x0000e000ff027b82 */ /* 0x000e220000000a00 */
[----:B------:R-:W1:Y:S07]  /*0090*/  LDCU.64 UR4, c[0x0][0x358] ;  /* 0x00006b00ff0477ac */ /* 0x000e6e0008000a00 */
[----:B------:R-:W2:Y:S01]  /*00a0*/  LDC.64 R6, c[0x0][0x388] ;  /* 0x0000e200ff067b82 */ /* 0x000ea20000000a00 */
[----:B0-----:R-:W-:-:S05]  /*00b0*/  IMAD.WIDE R2, R5, 0xc, R2 ;  /* 0x0000000c05027825 */ /* 0x001fca00078e0202 */
[----:B-1----:R-:W2:Y:S02]  /*00c0*/  LDG.E R9, desc[UR4][R2.64] ;  /* 0x0000000402097981 */ /* 0x002ea4000c1e1900 */
[----:B--2---:R-:W-:-:S05]  /*00d0*/  IMAD.WIDE R4, R9, 0x4, R6 ;  /* 0x0000000409047825 */ /* 0x004fca00078e0206 */
[----:B------:R-:W2:Y:S02]  /*00e0*/  LDG.E R0, desc[UR4][R4.64] ;  /* 0x0000000404007981 */ /* 0x000ea4000c1e1900 */
[----:B--2---:R-:W-:-:S13]  /*00f0*/  ISETP.NE.AND P0, PT, R0, 0x1869f, PT ;  /* 0x0001869f0000780c */ /* 0x004fda0003f05270 */
[----:B------:R-:W-:Y:S05]  /*0100*/  @!P0 EXIT ;  /* 0x000000000000894d */ /* 0x000fea0003800000 */
[----:B------:R-:W2:Y:S02]  /*0110*/  LDG.E R11, desc[UR4][R2.64+0x4] ;  /* 0x00000404020b7981 */ /* 0x000ea4000c1e1900 */
[----:B--2---:R-:W-:Y:S02]  /*0120*/  IMAD.WIDE R4, R11, 0x4, R6 ;  /* 0x000000040b047825 */ /* 0x004fe400078e0206 */
[----:B------:R-:W2:Y:S04]  /*0130*/  LDG.E R7, desc[UR4][R2.64+0x8] ;  /* 0x0000080402077981 */ /* 0x000ea8000c1e1900 */
[----:B------:R-:W3:Y:S01]  /*0140*/  LDG.E R6, desc[UR4][R4.64] ;  /* 0x0000000404067981 */ /* 0x000ee2000c1e1900 */
[----:B--2---:R-:W-:-:S04]  /*0150*/  IADD3 R7, PT, PT, R0, R7, RZ ;  /* 0x0000000700077210 */ /* 0x004fc80007ffe0ff */
[----:B---3--:R-:W-:-:S13]  /*0160*/  ISETP.GT.AND P0, PT, R6, R7, PT ;  /* 0x000000070600720c */ /* 0x008fda0003f04270 */
[----:B------:R-:W-:Y:S05]  /*0170*/  @!P0 EXIT ;  /* 0x000000000000894d */ /* 0x000fea0003800000 */
[----:B------:R-:W0:Y:S01]  /*0180*/  LDC.64 R2, c[0x0][0x390] ;  /* 0x0000e400ff027b82 */ /* 0x000e220000000a00 */
[----:B------:R-:W-:Y:S01]  /*0190*/  STG.E desc[UR4][R4.64], R7 ;  /* 0x0000000704007986 */ /* 0x000fe2000c101904 */
[----:B0-----:R-:W-:-:S05]  /*01a0*/  IMAD.WIDE R2, R11, 0x4, R2 ;  /* 0x000000040b027825 */ /* 0x001fca00078e0202 */
[----:B------:R-:W-:Y:S01]  /*01b0*/  STG.E desc[UR4][R2.64], R9 ;  /* 0x0000000902007986 */ /* 0x000fe2000c101904 */
[----:B------:R-:W-:Y:S05]  /*01c0*/  EXIT ;  /* 0x000000000000794d */ /* 0x000fea0003800000 */
.L_x_0:
[----:B------:R-:W-:-:S00]  /*01d0*/  BRA `(.L_x_0) ;  /* 0xfffffffc00fc7947 */ /* 0x000fc0000383ffff */
[----:B------:R-:W-:-:S00]  /*01e0*/  NOP ;  /* 0x0000000000007918 */ /* 0x000fc00000000000 */
        /* <DEDUP_REMOVED lines=9> */
.L_x_2:


//--------------------- .text._Z10initializePiS_ii --------------------------
	.section	.text._Z10initializePiS_ii,"ax",@progbits
	.align	128
        .global         _Z10initializePiS_ii
        .type           _Z10initializePiS_ii,@function
        .size           _Z10initializePiS_ii,(.L_x_3 - _Z10initializePiS_ii)
        .other          _Z10initializePiS_ii,@"STO_CUDA_ENTRY STV_DEFAULT"
_Z10initializePiS_ii:
.text._Z10initializePiS_ii:
        /* <DEDUP_REMOVED lines=9> */
[----:B------:R-:W1:Y:S01]  /*0090*/  LDCU UR6, c[0x0][0x394] ;  /* 0x00007280ff0677ac */ /* 0x000e620008000800 */
[----:B------:R-:W2:Y:S06]  /*00a0*/  LDCU.64 UR4, c[0x0][0x358] ;  /* 0x00006b00ff0477ac */ /* 0x000eac0008000a00 */
[----:B------:R-:W3:Y:S01]  /*00b0*/  LDC.64 R4, c[0x0][0x388] ;  /* 0x0000e200ff047b82 */ /* 0x000ee20000000a00 */
[----:B-1----:R-:W-:-:S04]  /*00c0*/  ISETP.NE.AND P0, PT, R7, UR6, PT ;  /* 0x0000000607007c0c */ /* 0x002fc8000bf05270 */
[----:B------:R-:W-:Y:S01]  /*00d0*/  SEL R9, RZ, 0x1869f, !P0 ;  /* 0x0001869fff097807 */ /* 0x000fe20004000000 */
[----:B0-----:R-:W-:-:S05]  /*00e0*/  IMAD.WIDE R2, R7, 0x4, R2 ;  /* 0x0000000407027825 */ /* 0x001fca00078e0202 */
[----:B--2---:R-:W-:Y:S01]  /*00f0*/  STG.E desc[UR4][R2.64], R9 ;  /* 0x0000000902007986 */ /* 0x004fe2000c101904 */
[----:B---3--:R-:W-:-:S05]  /*0100*/  IMAD.WIDE R4, R7, 0x4, R4 ;  /* 0x0000000407047825 */ /* 0x008fca00078e0204 */
[----:B------:R-:W-:Y:S01]  /*0110*/  STG.E desc[UR4][R4.64], RZ ;  /* 0x000000ff04007986 */ /* 0x000fe2000c101904 */
[----:B------:R-:W-:Y:S05]  /*0120*/  EXIT ;  /* 0x000000000000794d */ /* 0x000fea0003800000 */
.L_x_1:
        /* <DEDUP_REMOVED lines=13> */
.L_x_3:


//--------------------- .nv.shared.reserved.0     --------------------------
	.section	.nv.shared.reserved.0,"aw",@nobits
	.weak		__nv_reservedSMEM_offset_0_alias
	.size		__nv_reservedSMEM_offset_0_alias, 0, 64
	.other		__nv_reservedSMEM_offset_0_alias,@"STO_CUDA_RESERVED_SHARED STV_DEFAULT"
__nv_reservedSMEM_offset_0_alias:
	.zero		0
	.zero		64


//--------------------- .nv.constant0._Z5relaxP4EdgePiS1_i --------------------------
	.section	.nv.constant0._Z5relaxP4EdgePiS1_i,"a",@progbits
	.sectionflags	@""
	.align	4
.nv.constant0._Z5relaxP4EdgePiS1_i:
	.zero		924


//--------------------- .nv.constant0._Z10initializePiS_ii --------------------------
	.section	.nv.constant0._Z10initializePiS_ii,"a",@progbits
	.sectionflags	@""
	.align	4
.nv.constant0._Z10initializePiS_ii:
	.zero		920


//--------------------- SYMBOLS --------------------------

	.type		.nv.reservedSmem.offset0,@object
	.size		.nv.reservedSmem.offset0,0x4
